//
// Generated by NVIDIA NVVM Compiler
//
// Compiler Build ID: CL-36424714
// Cuda compilation tools, release 13.0, V13.0.88
// Based on NVVM 20.0.0
//

.version 9.0
.target sm_100
.address_size 64

	// .globl	_Z14nesterovKerneliPiS_iPfS0_ffS0_S0_

.visible .entry _Z14nesterovKerneliPiS_iPfS0_ffS0_S0_(
	.param .u32 _Z14nesterovKerneliPiS_iPfS0_ffS0_S0__param_0,
	.param .u64 .ptr .align 1 _Z14nesterovKerneliPiS_iPfS0_ffS0_S0__param_1,
	.param .u64 .ptr .align 1 _Z14nesterovKerneliPiS_iPfS0_ffS0_S0__param_2,
	.param .u32 _Z14nesterovKerneliPiS_iPfS0_ffS0_S0__param_3,
	.param .u64 .ptr .align 1 _Z14nesterovKerneliPiS_iPfS0_ffS0_S0__param_4,
	.param .u64 .ptr .align 1 _Z14nesterovKerneliPiS_iPfS0_ffS0_S0__param_5,
	.param .f32 _Z14nesterovKerneliPiS_iPfS0_ffS0_S0__param_6,
	.param .f32 _Z14nesterovKerneliPiS_iPfS0_ffS0_S0__param_7,
	.param .u64 .ptr .align 1 _Z14nesterovKerneliPiS_iPfS0_ffS0_S0__param_8,
	.param .u64 .ptr .align 1 _Z14nesterovKerneliPiS_iPfS0_ffS0_S0__param_9
)
{
	.reg .pred 	%p<8>;
	.reg .b32 	%r<41>;
	.reg .b32 	%f<50>;
	.reg .b64 	%rd<33>;
	.reg .b64 	%fd<18>;

	ld.param.u32 	%r23, [_Z14nesterovKerneliPiS_iPfS0_ffS0_S0__param_0];
	ld.param.u64 	%rd9, [_Z14nesterovKerneliPiS_iPfS0_ffS0_S0__param_1];
	ld.param.u64 	%rd10, [_Z14nesterovKerneliPiS_iPfS0_ffS0_S0__param_2];
	ld.param.u32 	%r24, [_Z14nesterovKerneliPiS_iPfS0_ffS0_S0__param_3];
	ld.param.u64 	%rd11, [_Z14nesterovKerneliPiS_iPfS0_ffS0_S0__param_4];
	ld.param.u64 	%rd12, [_Z14nesterovKerneliPiS_iPfS0_ffS0_S0__param_5];
	ld.param.f32 	%f2, [_Z14nesterovKerneliPiS_iPfS0_ffS0_S0__param_6];
	ld.param.f32 	%f3, [_Z14nesterovKerneliPiS_iPfS0_ffS0_S0__param_7];
	ld.param.u64 	%rd13, [_Z14nesterovKerneliPiS_iPfS0_ffS0_S0__param_8];
	ld.param.u64 	%rd14, [_Z14nesterovKerneliPiS_iPfS0_ffS0_S0__param_9];
	cvta.to.global.u64 	%rd1, %rd11;
	cvta.to.global.u64 	%rd2, %rd12;
	cvta.to.global.u64 	%rd3, %rd14;
	cvta.to.global.u64 	%rd4, %rd13;
	mov.u32 	%r25, %ctaid.y;
	mov.u32 	%r26, %ntid.x;
	mov.u32 	%r27, %tid.x;
	mad.lo.s32 	%r28, %r25, %r26, %r27;
	mul.lo.s32 	%r1, %r28, %r23;
	setp.ge.s32 	%p1, %r1, %r24;
	@%p1 bra 	$L__BB0_9;
	cvta.to.global.u64 	%rd15, %rd9;
	mov.u32 	%r2, %ctaid.x;
	mul.wide.u32 	%rd16, %r2, 4;
	add.s64 	%rd17, %rd15, %rd16;
	ld.global.u32 	%r3, [%rd17];
	setp.eq.s32 	%p2, %r3, -1;
	@%p2 bra 	$L__BB0_9;
	cvta.to.global.u64 	%rd18, %rd10;
	add.s64 	%rd20, %rd18, %rd16;
	ld.global.u32 	%r29, [%rd20];
	cvt.rn.f32.s32 	%f4, %r29;
	rcp.rn.f32 	%f1, %f4;
	mul.lo.s32 	%r4, %r3, %r24;
	add.s32 	%r38, %r4, %r1;
	mad.lo.s32 	%r37, %r24, %r2, %r1;
	add.s32 	%r7, %r38, %r23;
	setp.lt.s32 	%p3, %r23, 1;
	@%p3 bra 	$L__BB0_9;
	cvt.f64.f32 	%fd2, %f3;
	add.f64 	%fd1, %fd2, 0d3FF0000000000000;
	add.s32 	%r30, %r38, 1;
	max.s32 	%r8, %r30, %r7;
	sub.s32 	%r31, %r8, %r38;
	and.b32  	%r9, %r31, 3;
	setp.eq.s32 	%p4, %r9, 0;
	@%p4 bra 	$L__BB0_6;
	neg.s32 	%r34, %r9;
$L__BB0_5:
	.pragma "nounroll";
	mul.wide.s32 	%rd21, %r37, 4;
	add.s64 	%rd22, %rd2, %rd21;
	mul.wide.s32 	%rd23, %r38, 4;
	add.s64 	%rd24, %rd1, %rd23;
	add.s64 	%rd25, %rd3, %rd23;
	add.s64 	%rd26, %rd4, %rd23;
	ld.global.f32 	%f5, [%rd26];
	st.global.f32 	[%rd25], %f5;
	ld.global.f32 	%f6, [%rd22];
	mul.f32 	%f7, %f1, %f6;
	mul.f32 	%f8, %f3, %f5;
	mul.f32 	%f9, %f2, %f7;
	sub.f32 	%f10, %f8, %f9;
	st.global.f32 	[%rd26], %f10;
	ld.global.f32 	%f11, [%rd24];
	sub.f32 	%f12, %f11, %f8;
	cvt.f64.f32 	%fd3, %f12;
	cvt.f64.f32 	%fd4, %f10;
	fma.rn.f64 	%fd5, %fd1, %fd4, %fd3;
	cvt.rn.f32.f64 	%f13, %fd5;
	st.global.f32 	[%rd24], %f13;
	add.s32 	%r38, %r38, 1;
	add.s32 	%r37, %r37, 1;
	add.s32 	%r34, %r34, 1;
	setp.ne.s32 	%p5, %r34, 0;
	@%p5 bra 	$L__BB0_5;
$L__BB0_6:
	sub.s32 	%r32, %r4, %r8;
	add.s32 	%r33, %r32, %r1;
	setp.gt.u32 	%p6, %r33, -4;
	@%p6 bra 	$L__BB0_9;
	add.s64 	%rd5, %rd4, 8;
	add.s64 	%rd6, %rd3, 8;
	add.s64 	%rd7, %rd1, 8;
	add.s64 	%rd8, %rd2, 8;
$L__BB0_8:
	mul.wide.s32 	%rd27, %r38, 4;
	add.s64 	%rd28, %rd5, %rd27;
	add.s64 	%rd29, %rd6, %rd27;
	add.s64 	%rd30, %rd7, %rd27;
	mul.wide.s32 	%rd31, %r37, 4;
	add.s64 	%rd32, %rd8, %rd31;
	ld.global.f32 	%f14, [%rd28+-8];
	st.global.f32 	[%rd29+-8], %f14;
	ld.global.f32 	%f15, [%rd32+-8];
	mul.f32 	%f16, %f1, %f15;
	mul.f32 	%f17, %f3, %f14;
	mul.f32 	%f18, %f2, %f16;
	sub.f32 	%f19, %f17, %f18;
	st.global.f32 	[%rd28+-8], %f19;
	ld.global.f32 	%f20, [%rd30+-8];
	sub.f32 	%f21, %f20, %f17;
	cvt.f64.f32 	%fd6, %f21;
	cvt.f64.f32 	%fd7, %f19;
	fma.rn.f64 	%fd8, %fd1, %fd7, %fd6;
	cvt.rn.f32.f64 	%f22, %fd8;
	st.global.f32 	[%rd30+-8], %f22;
	ld.global.f32 	%f23, [%rd28+-4];
	st.global.f32 	[%rd29+-4], %f23;
	ld.global.f32 	%f24, [%rd32+-4];
	mul.f32 	%f25, %f1, %f24;
	mul.f32 	%f26, %f3, %f23;
	mul.f32 	%f27, %f2, %f25;
	sub.f32 	%f28, %f26, %f27;
	st.global.f32 	[%rd28+-4], %f28;
	ld.global.f32 	%f29, [%rd30+-4];
	sub.f32 	%f30, %f29, %f26;
	cvt.f64.f32 	%fd9, %f30;
	cvt.f64.f32 	%fd10, %f28;
	fma.rn.f64 	%fd11, %fd1, %fd10, %fd9;
	cvt.rn.f32.f64 	%f31, %fd11;
	st.global.f32 	[%rd30+-4], %f31;
	ld.global.f32 	%f32, [%rd28];
	st.global.f32 	[%rd29], %f32;
	ld.global.f32 	%f33, [%rd32];
	mul.f32 	%f34, %f1, %f33;
	mul.f32 	%f35, %f3, %f32;
	mul.f32 	%f36, %f2, %f34;
	sub.f32 	%f37, %f35, %f36;
	st.global.f32 	[%rd28], %f37;
	ld.global.f32 	%f38, [%rd30];
	sub.f32 	%f39, %f38, %f35;
	cvt.f64.f32 	%fd12, %f39;
	cvt.f64.f32 	%fd13, %f37;
	fma.rn.f64 	%fd14, %fd1, %fd13, %fd12;
	cvt.rn.f32.f64 	%f40, %fd14;
	st.global.f32 	[%rd30], %f40;
	ld.global.f32 	%f41, [%rd28+4];
	st.global.f32 	[%rd29+4], %f41;
	ld.global.f32 	%f42, [%rd32+4];
	mul.f32 	%f43, %f1, %f42;
	mul.f32 	%f44, %f3, %f41;
	mul.f32 	%f45, %f2, %f43;
	sub.f32 	%f46, %f44, %f45;
	st.global.f32 	[%rd28+4], %f46;
	ld.global.f32 	%f47, [%rd30+4];
	sub.f32 	%f48, %f47, %f44;
	cvt.f64.f32 	%fd15, %f48;
	cvt.f64.f32 	%fd16, %f46;
	fma.rn.f64 	%fd17, %fd1, %fd16, %fd15;
	cvt.rn.f32.f64 	%f49, %fd17;
	st.global.f32 	[%rd30+4], %f49;
	add.s32 	%r38, %r38, 4;
	add.s32 	%r37, %r37, 4;
	setp.lt.s32 	%p7, %r38, %r7;
	@%p7 bra 	$L__BB0_8;
$L__BB0_9:
	ret;

}


// ===== COMPILED SASS (sm_100) =====

	.target	sm_100

	.elftype	@"ET_EXEC"


//--------------------- .note.nv.tkinfo           --------------------------
	.section	.note.nv.tkinfo,"",@"SHT_NOTE"
	.sectionflags	@"SHF_NOTE_NV_TKINFO"
	.tkinfo
        /*0018*/ 	.word	0x00000002
        /*0030*/ 	.string	""
        /*0030*/ 	.string	"ptxas"
        /*0030*/ 	.string	"Cuda compilation tools, release 13.0, V13.0.88"
        /*0030*/ 	.string	"Build cuda_13.0.r13.0/compiler.36424714_0"
        /*0030*/ 	.string	"-arch sm_100 -m 64 "



//--------------------- .note.nv.cuinfo           --------------------------
	.section	.note.nv.cuinfo,"",@"SHT_NOTE"
	.sectionflags	@"SHF_NOTE_NV_CUINFO"
        /*0018*/ 	.short	0x0002
        /*001a*/ 	.short	0x0064
        /*001c*/ 	.short	0x0082
	.zero		2


//--------------------- .nv.info                  --------------------------
	.section	.nv.info,"",@"SHT_CUDA_INFO"
	.align	4


	//----- nvinfo : EIATTR_REGCOUNT
	.align		4
        /*0000*/ 	.byte	0x04, 0x2f
        /*0002*/ 	.short	(.L_1 - .L_0)
	.align		4
.L_0:
        /*0004*/ 	.word	index@(_Z14nesterovKerneliPiS_iPfS0_ffS0_S0_)
        /*0008*/ 	.word	0x0000001e


	//----- nvinfo : EIATTR_FRAME_SIZE
	.align		4
.L_1:
        /*000c*/ 	.byte	0x04, 0x11
        /*000e*/ 	.short	(.L_3 - .L_2)
	.align		4
.L_2:
        /*0010*/ 	.word	index@($__internal_0_$__cuda_sm20_rcp_rn_f32_slowpath)
        /*0014*/ 	.word	0x00000000


	//----- nvinfo : EIATTR_FRAME_SIZE
	.align		4
.L_3:
        /*0018*/ 	.byte	0x04, 0x11
        /*001a*/ 	.short	(.L_5 - .L_4)
	.align		4
.L_4:
        /*001c*/ 	.word	index@(_Z14nesterovKerneliPiS_iPfS0_ffS0_S0_)
        /*0020*/ 	.word	0x00000000


	//----- nvinfo : EIATTR_MIN_STACK_SIZE
	.align		4
.L_5:
        /*0024*/ 	.byte	0x04, 0x12
        /*0026*/ 	.short	(.L_7 - .L_6)
	.align		4
.L_6:
        /*0028*/ 	.word	index@(_Z14nesterovKerneliPiS_iPfS0_ffS0_S0_)
        /*002c*/ 	.word	0x00000000
.L_7:


//--------------------- .nv.compat                --------------------------
	.section	.nv.compat,"",@"SHT_CUDA_COMPAT_INFO"
	.align	4
        /*0000*/ 	.byte	0x02, 0x09, 0x00, 0x00, 0x02, 0x02, 0x01, 0x00, 0x02, 0x05, 0x05, 0x00, 0x03, 0x07, 0x01, 0x01
        /*0010*/ 	.byte	0x02, 0x03, 0x00, 0x00, 0x02, 0x06, 0x01, 0x00, 0x04, 0x0b, 0x08, 0x00, 0x01, 0x00, 0x00, 0x00
        /*0020*/ 	.byte	0x00, 0x00, 0x00, 0x00


//--------------------- .nv.info._Z14nesterovKerneliPiS_iPfS0_ffS0_S0_ --------------------------
	.section	.nv.info._Z14nesterovKerneliPiS_iPfS0_ffS0_S0_,"",@"SHT_CUDA_INFO"
	.sectionflags	@""
	.align	4


	//----- nvinfo : EIATTR_CUDA_API_VERSION
	.align		4
        /*0000*/ 	.byte	0x04, 0x37
        /*0002*/ 	.short	(.L_9 - .L_8)
.L_8:
        /*0004*/ 	.word	0x00000082


	//----- nvinfo : EIATTR_KPARAM_INFO
	.align		4
.L_9:
        /*0008*/ 	.byte	0x04, 0x17
        /*000a*/ 	.short	(.L_11 - .L_10)
.L_10:
        /*000c*/ 	.word	0x00000000
        /*0010*/ 	.short	0x0009
        /*0012*/ 	.short	0x0040
        /*0014*/ 	.byte	0x00, 0xf5, 0x21, 0x00


	//----- nvinfo : EIATTR_KPARAM_INFO
	.align		4
.L_11:
        /*0018*/ 	.byte	0x04, 0x17
        /*001a*/ 	.short	(.L_13 - .L_12)
.L_12:
        /*001c*/ 	.word	0x00000000
        /*0020*/ 	.short	0x0008
        /*0022*/ 	.short	0x0038
        /*0024*/ 	.byte	0x00, 0xf5, 0x21, 0x00


	//----- nvinfo : EIATTR_KPARAM_INFO
	.align		4
.L_13:
        /*0028*/ 	.byte	0x04, 0x17
        /*002a*/ 	.short	(.L_15 - .L_14)
.L_14:
        /*002c*/ 	.word	0x00000000
        /*0030*/ 	.short	0x0007
        /*0032*/ 	.short	0x0034
        /*0034*/ 	.byte	0x00, 0xf0, 0x11, 0x00


	//----- nvinfo : EIATTR_KPARAM_INFO
	.align		4
.L_15:
        /*0038*/ 	.byte	0x04, 0x17
        /*003a*/ 	.short	(.L_17 - .L_16)
.L_16:
        /*003c*/ 	.word	0x00000000
        /*0040*/ 	.short	0x0006
        /*0042*/ 	.short	0x0030
        /*0044*/ 	.byte	0x00, 0xf0, 0x11, 0x00


	//----- nvinfo : EIATTR_KPARAM_INFO
	.align		4
.L_17:
        /*0048*/ 	.byte	0x04, 0x17
        /*004a*/ 	.short	(.L_19 - .L_18)
.L_18:
        /*004c*/ 	.word	0x00000000
        /*0050*/ 	.short	0x0005
        /*0052*/ 	.short	0x0028
        /*0054*/ 	.byte	0x00, 0xf5, 0x21, 0x00


	//----- nvinfo : EIATTR_KPARAM_INFO
	.align		4
.L_19:
        /*0058*/ 	.byte	0x04, 0x17
        /*005a*/ 	.short	(.L_21 - .L_20)
.L_20:
        /*005c*/ 	.word	0x00000000
        /*0060*/ 	.short	0x0004
        /*0062*/ 	.short	0x0020
        /*0064*/ 	.byte	0x00, 0xf5, 0x21, 0x00


	//----- nvinfo : EIATTR_KPARAM_INFO
	.align		4
.L_21:
        /*0068*/ 	.byte	0x04, 0x17
        /*006a*/ 	.short	(.L_23 - .L_22)
.L_22:
        /*006c*/ 	.word	0x00000000
        /*0070*/ 	.short	0x0003
        /*0072*/ 	.short	0x0018
        /*0074*/ 	.byte	0x00, 0xf0, 0x11, 0x00


	//----- nvinfo : EIATTR_KPARAM_INFO
	.align		4
.L_23:
        /*0078*/ 	.byte	0x04, 0x17
        /*007a*/ 	.short	(.L_25 - .L_24)
.L_24:
        /*007c*/ 	.word	0x00000000
        /*0080*/ 	.short	0x0002
        /*0082*/ 	.short	0x0010
        /*0084*/ 	.byte	0x00, 0xf5, 0x21, 0x00


	//----- nvinfo : EIATTR_KPARAM_INFO
	.align		4
.L_25:
        /*0088*/ 	.byte	0x04, 0x17
        /*008a*/ 	.short	(.L_27 - .L_26)
.L_26:
        /*008c*/ 	.word	0x00000000
        /*0090*/ 	.short	0x0001
        /*0092*/ 	.short	0x0008
        /*0094*/ 	.byte	0x00, 0xf5, 0x21, 0x00


	//----- nvinfo : EIATTR_KPARAM_INFO
	.align		4
.L_27:
        /*0098*/ 	.byte	0x04, 0x17
        /*009a*/ 	.short	(.L_29 - .L_28)
.L_28:
        /*009c*/ 	.word	0x00000000
        /*00a0*/ 	.short	0x0000
        /*00a2*/ 	.short	0x0000
        /*00a4*/ 	.byte	0x00, 0xf0, 0x11, 0x00


	//----- nvinfo : EIATTR_SPARSE_MMA_MASK
	.align		4
.L_29:
        /*00a8*/ 	.byte	0x03, 0x50
        /*00aa*/ 	.short	0x0000


	//----- nvinfo : EIATTR_MAXREG_COUNT
	.align		4
        /*00ac*/ 	.byte	0x03, 0x1b
        /*00ae*/ 	.short	0x00ff


	//----- nvinfo : EIATTR_MERCURY_ISA_VERSION
	.align		4
        /*00b0*/ 	.byte	0x03, 0x5f
        /*00b2*/ 	.short	0x0101


	//----- nvinfo : EIATTR_VRC_CTA_INIT_COUNT
	.align		4
        /*00b4*/ 	.byte	0x02, 0x4a
	.zero		1
	.zero		1


	//----- nvinfo : EIATTR_EXIT_INSTR_OFFSETS
	.align		4
        /*00b8*/ 	.byte	0x04, 0x1c
        /*00ba*/ 	.short	(.L_31 - .L_30)


	//   ....[0]....
.L_30:
        /*00bc*/ 	.word	0x00000090


	//   ....[1]....
        /*00c0*/ 	.word	0x00000100


	//   ....[2]....
        /*00c4*/ 	.word	0x00000220


	//   ....[3]....
        /*00c8*/ 	.word	0x00000500


	//   ....[4]....
        /*00cc*/ 	.word	0x00000a70


	//----- nvinfo : EIATTR_CRS_STACK_SIZE
	.align		4
.L_31:
        /*00d0*/ 	.byte	0x04, 0x1e
        /*00d2*/ 	.short	(.L_33 - .L_32)
.L_32:
        /*00d4*/ 	.word	0x00000000


	//----- nvinfo : EIATTR_CBANK_PARAM_SIZE
	.align		4
.L_33:
        /*00d8*/ 	.byte	0x03, 0x19
        /*00da*/ 	.short	0x0048


	//----- nvinfo : EIATTR_PARAM_CBANK
	.align		4
        /*00dc*/ 	.byte	0x04, 0x0a
        /*00de*/ 	.short	(.L_35 - .L_34)
	.align		4
.L_34:
        /*00e0*/ 	.word	index@(.nv.constant0._Z14nesterovKerneliPiS_iPfS0_ffS0_S0_)
        /*00e4*/ 	.short	0x0380
        /*00e6*/ 	.short	0x0048


	//----- nvinfo : EIATTR_SW_WAR
	.align		4
.L_35:
        /*00e8*/ 	.byte	0x04, 0x36
        /*00ea*/ 	.short	(.L_37 - .L_36)
.L_36:
        /*00ec*/ 	.word	0x00000008
.L_37:


//--------------------- .nv.callgraph             --------------------------
	.section	.nv.callgraph,"",@"SHT_CUDA_CALLGRAPH"
	.align	4
	.sectionentsize	8
	.align		4
        /*0000*/ 	.word	0x00000000
	.align		4
        /*0004*/ 	.word	0xffffffff
	.align		4
        /*0008*/ 	.word	0x00000000
	.align		4
        /*000c*/ 	.word	0xfffffffe
	.align		4
        /*0010*/ 	.word	0x00000000
	.align		4
        /*0014*/ 	.word	0xfffffffd
	.align		4
        /*0018*/ 	.word	0x00000000
	.align		4
        /*001c*/ 	.word	0xfffffffc


//--------------------- .text._Z14nesterovKerneliPiS_iPfS0_ffS0_S0_ --------------------------
	.section	.text._Z14nesterovKerneliPiS_iPfS0_ffS0_S0_,"ax",@progbits
	.align	128
        .global         _Z14nesterovKerneliPiS_iPfS0_ffS0_S0_
        .type           _Z14nesterovKerneliPiS_iPfS0_ffS0_S0_,@function
        .size           _Z14nesterovKerneliPiS_iPfS0_ffS0_S0_,(.L_x_11 - _Z14nesterovKerneliPiS_iPfS0_ffS0_S0_)
        .other          _Z14nesterovKerneliPiS_iPfS0_ffS0_S0_,@"STO_CUDA_ENTRY STV_DEFAULT"
_Z14nesterovKerneliPiS_iPfS0_ffS0_S0_:
.text._Z14nesterovKerneliPiS_iPfS0_ffS0_S0_:
[----:B------:R-:W-:Y:S01]  /*0000*/  LDC R1, c[0x0][0x37c] ;  /* 0x0000df00ff017b82 */ /* 0x000fe20000000800 */
[----:B------:R-:W0:Y:S07]  /*0010*/  S2R R0, SR_TID.X ;  /* 0x0000000000007919 */ /* 0x000e2e0000002100 */
[----:B------:R-:W0:Y:S01]  /*0020*/  S2UR UR4, SR_CTAID.Y ;  /* 0x00000000000479c3 */ /* 0x000e220000002600 */
[----:B------:R-:W1:Y:S01]  /*0030*/  LDCU UR5, c[0x0][0x380] ;  /* 0x00007000ff0577ac */ /* 0x000e620008000800 */
[----:B------:R-:W2:Y:S06]  /*0040*/  LDCU UR6, c[0x0][0x398] ;  /* 0x00007300ff0677ac */ /* 0x000eac0008000800 */
[----:B------:R-:W0:Y:S02]  /*0050*/  LDC R3, c[0x0][0x360] ;  /* 0x0000d800ff037b82 */ /* 0x000e240000000800 */
[----:B0-----:R-:W-:-:S04]  /*0060*/  IMAD R3, R3, UR4, R0 ;  /* 0x0000000403037c24 */ /* 0x001fc8000f8e0200 */
[----:B-1----:R-:W-:-:S05]  /*0070*/  IMAD R3, R3, UR5, RZ ;  /* 0x0000000503037c24 */ /* 0x002fca000f8e02ff */
[----:B--2---:R-:W-:-:S13]  /*0080*/  ISETP.GE.AND P0, PT, R3, UR6, PT ;  /* 0x0000000603007c0c */ /* 0x004fda000bf06270 */
[----:B------:R-:W-:Y:S05]  /*0090*/  @P0 EXIT ;  /* 0x000000000000094d */ /* 0x000fea0003800000 */
[----:B------:R-:W0:Y:S01]  /*00a0*/  S2R R6, SR_CTAID.X ;  /* 0x0000000000067919 */ /* 0x000e220000002500 */
[----:B------:R-:W0:Y:S01]  /*00b0*/  LDC.64 R4, c[0x0][0x388] ;  /* 0x0000e200ff047b82 */ /* 0x000e220000000a00 */
[----:B------:R-:W1:Y:S01]  /*00c0*/  LDCU.64 UR16, c[0x0][0x358] ;  /* 0x00006b00ff1077ac */ /* 0x000e620008000a00 */
[----:B0-----:R-:W-:-:S05]  /*00d0*/  IMAD.WIDE.U32 R4, R6, 0x4, R4 ;  /* 0x0000000406047825 */ /* 0x001fca00078e0004 */
[----:B-1----:R-:W2:Y:S02]  /*00e0*/  LDG.E R2, desc[UR16][R4.64] ;  /* 0x0000001004027981 */ /* 0x002ea4000c1e1900 */
[----:B--2---:R-:W-:-:S13]  /*00f0*/  ISETP.NE.AND P0, PT, R2, -0x1, PT ;  /* 0xffffffff0200780c */ /* 0x004fda0003f05270 */
[----:B------:R-:W-:Y:S05]  /*0100*/  @!P0 EXIT ;  /* 0x000000000000894d */ /* 0x000fea0003800000 */
[----:B------:R-:W0:Y:S02]  /*0110*/  LDC.64 R4, c[0x0][0x390] ;  /* 0x0000e400ff047b82 */ /* 0x000e240000000a00 */
[----:B0-----:R-:W-:-:S06]  /*0120*/  IMAD.WIDE.U32 R4, R6, 0x4, R4 ;  /* 0x0000000406047825 */ /* 0x001fcc00078e0004 */
[----:B------:R-:W2:Y:S02]  /*0130*/  LDG.E R4, desc[UR16][R4.64] ;  /* 0x0000001004047981 */ /* 0x000ea4000c1e1900 */
[----:B--2---:R-:W-:-:S04]  /*0140*/  I2FP.F32.S32 R0, R4 ;  /* 0x0000000400007245 */ /* 0x004fc80000201400 */
[----:B------:R-:W-:-:S04]  /*0150*/  IADD3 R7, PT, PT, R0, 0x1800000, RZ ;  /* 0x0180000000077810 */ /* 0x000fc80007ffe0ff */
[----:B------:R-:W-:-:S04]  /*0160*/  LOP3.LUT R7, R7, 0x7f800000, RZ, 0xc0, !PT ;  /* 0x7f80000007077812 */ /* 0x000fc800078ec0ff */
[----:B------:R-:W-:-:S13]  /*0170*/  ISETP.GT.U32.AND P0, PT, R7, 0x1ffffff, PT ;  /* 0x01ffffff0700780c */ /* 0x000fda0003f04070 */
[----:B------:R-:W-:Y:S05]  /*0180*/  @P0 BRA `(.L_x_0) ;  /* 0x00000000000c0947 */ /* 0x000fea0003800000 */
[----:B------:R-:W-:-:S07]  /*0190*/  MOV R4, 0x1b0 ;  /* 0x000001b000047802 */ /* 0x000fce0000000f00 */
[----:B------:R-:W-:Y:S05]  /*01a0*/  CALL.REL.NOINC `($__internal_0_$__cuda_sm20_rcp_rn_f32_slowpath) ;  /* 0x0000000800347944 */ /* 0x000fea0003c00000 */
[----:B------:R-:W-:Y:S05]  /*01b0*/  BRA `(.L_x_1) ;  /* 0x0000000000107947 */ /* 0x000fea0003800000 */
.L_x_0:
[----:B------:R-:W0:Y:S02]  /*01c0*/  MUFU.RCP R5, R0 ;  /* 0x0000000000057308 */ /* 0x000e240000001000 */
[----:B0-----:R-:W-:-:S04]  /*01d0*/  FFMA R4, R0, R5, -1 ;  /* 0xbf80000000047423 */ /* 0x001fc80000000005 */
[----:B------:R-:W-:-:S04]  /*01e0*/  FADD.FTZ R4, -R4, -RZ ;  /* 0x800000ff04047221 */ /* 0x000fc80000010100 */
[----:B------:R-:W-:-:S07]  /*01f0*/  FFMA R0, R5, R4, R5 ;  /* 0x0000000405007223 */ /* 0x000fce0000000005 */
.L_x_1:
[----:B------:R-:W0:Y:S02]  /*0200*/  LDC R5, c[0x0][0x380] ;  /* 0x0000e000ff057b82 */ /* 0x000e240000000800 */
[----:B0-----:R-:W-:-:S13]  /*0210*/  ISETP.GE.AND P0, PT, R5, 0x1, PT ;  /* 0x000000010500780c */ /* 0x001fda0003f06270 */
[----:B------:R-:W-:Y:S05]  /*0220*/  @!P0 EXIT ;  /* 0x000000000000894d */ /* 0x000fea0003800000 */
[----:B------:R-:W0:Y:S01]  /*0230*/  LDCU UR5, c[0x0][0x398] ;  /* 0x00007300ff0577ac */ /* 0x000e220008000800 */
[----:B------:R-:W-:Y:S01]  /*0240*/  BSSY.RECONVERGENT B0, `(.L_x_2) ;  /* 0x000002b000007945 */ /* 0x000fe20003800200 */
[----:B------:R-:W1:Y:S01]  /*0250*/  LDCU UR18, c[0x0][0x3b4] ;  /* 0x00007680ff1277ac */ /* 0x000e620008000800 */
[----:B------:R-:W2:Y:S01]  /*0260*/  LDCU UR4, c[0x0][0x3b0] ;  /* 0x00007600ff0477ac */ /* 0x000ea20008000800 */
[--C-:B0-----:R-:W-:Y:S02]  /*0270*/  IMAD R4, R2, UR5, R3.reuse ;  /* 0x0000000502047c24 */ /* 0x101fe4000f8e0203 */
[----:B------:R-:W-:Y:S01]  /*0280*/  IMAD R6, R6, UR5, R3 ;  /* 0x0000000506067c24 */ /* 0x000fe2000f8e0203 */
[----:B-1----:R-:W0:Y:S02]  /*0290*/  F2F.F64.F32 R8, UR18 ;  /* 0x0000001200087d10 */ /* 0x002e240008201800 */
[----:B------:R-:W-:-:S04]  /*02a0*/  IADD3 R5, PT, PT, R4, R5, RZ ;  /* 0x0000000504057210 */ /* 0x000fc80007ffe0ff */
[----:B------:R-:W-:-:S05]  /*02b0*/  VIADDMNMX R7, R4, 0x1, R5, !PT ;  /* 0x0000000104077846 */ /* 0x000fca0007800105 */
[----:B------:R-:W-:Y:S02]  /*02c0*/  IMAD R10, R2, UR5, -R7 ;  /* 0x00000005020a7c24 */ /* 0x000fe4000f8e0a07 */
[----:B------:R-:W-:-:S03]  /*02d0*/  IMAD.IADD R2, R7, 0x1, -R4 ;  /* 0x0000000107027824 */ /* 0x000fc600078e0a04 */
[----:B------:R-:W-:Y:S02]  /*02e0*/  IADD3 R10, PT, PT, R3, R10, RZ ;  /* 0x0000000a030a7210 */ /* 0x000fe40007ffe0ff */
[----:B------:R-:W-:Y:S01]  /*02f0*/  LOP3.LUT P0, R7, R2, 0x3, RZ, 0xc0, !PT ;  /* 0x0000000302077812 */ /* 0x000fe2000780c0ff */
[----:B0-----:R-:W-:Y:S01]  /*0300*/  DADD R2, R8, 1 ;  /* 0x3ff0000008027429 */ /* 0x001fe20000000000 */
[----:B------:R-:W-:-:S11]  /*0310*/  ISETP.GT.U32.AND P1, PT, R10, -0x4, PT ;  /* 0xfffffffc0a00780c */ /* 0x000fd60003f24070 */
[----:B--2---:R-:W-:Y:S05]  /*0320*/  @!P0 BRA `(.L_x_3) ;  /* 0x0000000000708947 */ /* 0x004fea0003800000 */
[----:B------:R-:W0:Y:S01]  /*0330*/  LDC.64 R8, c[0x0][0x3c0] ;  /* 0x0000f000ff087b82 */ /* 0x000e220000000a00 */
[----:B------:R-:W-:-:S07]  /*0340*/  IADD3 R7, PT, PT, -R7, RZ, RZ ;  /* 0x000000ff07077210 */ /* 0x000fce0007ffe1ff */
[----:B------:R-:W1:Y:S02]  /*0350*/  LDC.64 R10, c[0x0][0x3b8] ;  /* 0x0000ee00ff0a7b82 */ /* 0x000e640000000a00 */
.L_x_4:
[C---:B-12---:R-:W-:Y:S01]  /*0360*/  IMAD.WIDE R12, R4.reuse, 0x4, R10 ;  /* 0x00000004040c7825 */ /* 0x046fe200078e020a */
[----:B------:R-:W1:Y:S04]  /*0370*/  LDC.64 R16, c[0x0][0x3a8] ;  /* 0x0000ea00ff107b82 */ /* 0x000e680000000a00 */
[----:B------:R-:W2:Y:S01]  /*0380*/  LDG.E R23, desc[UR16][R12.64] ;  /* 0x000000100c177981 */ /* 0x000ea2000c1e1900 */
[----:B0-----:R-:W-:-:S03]  /*0390*/  IMAD.WIDE R18, R4, 0x4, R8 ;  /* 0x0000000404127825 */ /* 0x001fc600078e0208 */
[----:B------:R-:W0:Y:S01]  /*03a0*/  LDC.64 R14, c[0x0][0x3a0] ;  /* 0x0000e800ff0e7b82 */ /* 0x000e220000000a00 */
[----:B-1----:R-:W-:Y:S01]  /*03b0*/  IMAD.WIDE R16, R6, 0x4, R16 ;  /* 0x0000000406107825 */ /* 0x002fe200078e0210 */
[----:B--2---:R1:W-:Y:S05]  /*03c0*/  STG.E desc[UR16][R18.64], R23 ;  /* 0x0000001712007986 */ /* 0x0043ea000c101910 */
[----:B------:R-:W2:Y:S01]  /*03d0*/  LDG.E R17, desc[UR16][R16.64] ;  /* 0x0000001010117981 */ /* 0x000ea2000c1e1900 */
[----:B------:R-:W-:Y:S01]  /*03e0*/  FMUL R25, R23, UR18 ;  /* 0x0000001217197c20 */ /* 0x000fe20008400000 */
[----:B0-----:R-:W-:-:S04]  /*03f0*/  IMAD.WIDE R14, R4, 0x4, R14 ;  /* 0x00000004040e7825 */ /* 0x001fc800078e020e */
[----:B--2---:R-:W-:-:S04]  /*0400*/  FMUL R20, R17, R0 ;  /* 0x0000000011147220 */ /* 0x004fc80000400000 */
[----:B------:R-:W-:-:S05]  /*0410*/  FFMA R27, -R20, UR4, R25 ;  /* 0x00000004141b7c23 */ /* 0x000fca0008000119 */
[----:B------:R2:W-:Y:S04]  /*0420*/  STG.E desc[UR16][R12.64], R27 ;  /* 0x0000001b0c007986 */ /* 0x0005e8000c101910 */
[----:B------:R-:W3:Y:S01]  /*0430*/  LDG.E R22, desc[UR16][R14.64] ;  /* 0x000000100e167981 */ /* 0x000ee2000c1e1900 */
[----:B------:R-:W-:Y:S01]  /*0440*/  F2F.F64.F32 R20, R27 ;  /* 0x0000001b00147310 */ /* 0x000fe20000201800 */
[----:B------:R-:W-:Y:S01]  /*0450*/  VIADD R7, R7, 0x1 ;  /* 0x0000000107077836 */ /* 0x000fe20000000000 */
[----:B------:R-:W-:Y:S02]  /*0460*/  IADD3 R6, PT, PT, R6, 0x1, RZ ;  /* 0x0000000106067810 */ /* 0x000fe40007ffe0ff */
[----:B------:R-:W-:Y:S02]  /*0470*/  IADD3 R4, PT, PT, R4, 0x1, RZ ;  /* 0x0000000104047810 */ /* 0x000fe40007ffe0ff */
[----:B------:R-:W-:Y:S01]  /*0480*/  ISETP.NE.AND P0, PT, R7, RZ, PT ;  /* 0x000000ff0700720c */ /* 0x000fe20003f05270 */
[----:B---3--:R-:W-:-:S04]  /*0490*/  FADD R22, -R25, R22 ;  /* 0x0000001619167221 */ /* 0x008fc80000000100 */
[----:B-1----:R-:W0:Y:S02]  /*04a0*/  F2F.F64.F32 R18, R22 ;  /* 0x0000001600127310 */ /* 0x002e240000201800 */
[----:B0-----:R-:W-:-:S10]  /*04b0*/  DFMA R18, R2, R20, R18 ;  /* 0x000000140212722b */ /* 0x001fd40000000012 */
[----:B------:R-:W0:Y:S02]  /*04c0*/  F2F.F32.F64 R19, R18 ;  /* 0x0000001200137310 */ /* 0x000e240000301000 */
[----:B0-----:R2:W-:Y:S01]  /*04d0*/  STG.E desc[UR16][R14.64], R19 ;  /* 0x000000130e007986 */ /* 0x0015e2000c101910 */
[----:B------:R-:W-:Y:S05]  /*04e0*/  @P0 BRA `(.L_x_4) ;  /* 0xfffffffc009c0947 */ /* 0x000fea000383ffff */
.L_x_3:
[----:B------:R-:W-:Y:S05]  /*04f0*/  BSYNC.RECONVERGENT B0 ;  /* 0x0000000000007941 */ /* 0x000fea0003800200 */
.L_x_2:
[----:B------:R-:W-:Y:S05]  /*0500*/  @P1 EXIT ;  /* 0x000000000000194d */ /* 0x000fea0003800000 */
[----:B------:R-:W0:Y:S01]  /*0510*/  LDCU.64 UR10, c[0x0][0x3b8] ;  /* 0x00007700ff0a77ac */ /* 0x000e220008000a00 */
[----:B------:R-:W-:Y:S01]  /*0520*/  BSSY.RECONVERGENT B0, `(.L_x_5) ;  /* 0x0000054000007945 */ /* 0x000fe20003800200 */
[----:B------:R-:W1:Y:S01]  /*0530*/  LDCU.128 UR12, c[0x0][0x3a0] ;  /* 0x00007400ff0c77ac */ /* 0x000e620008000c00 */
[----:B------:R-:W3:Y:S01]  /*0540*/  LDCU.64 UR8, c[0x0][0x3c0] ;  /* 0x00007800ff0877ac */ /* 0x000ee20008000a00 */
[----:B------:R-:W4:Y:S01]  /*0550*/  LDCU UR19, c[0x0][0x3b0] ;  /* 0x00007600ff1377ac */ /* 0x000f220008000800 */
[----:B0-----:R-:W-:Y:S02]  /*0560*/  UIADD3 UR10, UP0, UPT, UR10, 0x8, URZ ;  /* 0x000000080a0a7890 */ /* 0x001fe4000ff1e0ff */
[----:B-1----:R-:W-:Y:S02]  /*0570*/  UIADD3 UR6, UP2, UPT, UR12, 0x8, URZ ;  /* 0x000000080c067890 */ /* 0x002fe4000ff5e0ff */
[----:B------:R-:W-:Y:S02]  /*0580*/  UIADD3 UR4, UP3, UPT, UR14, 0x8, URZ ;  /* 0x000000080e047890 */ /* 0x000fe4000ff7e0ff */
[----:B---3--:R-:W-:-:S02]  /*0590*/  UIADD3 UR8, UP1, UPT, UR8, 0x8, URZ ;  /* 0x0000000808087890 */ /* 0x008fc4000ff3e0ff */
[----:B------:R-:W-:Y:S02]  /*05a0*/  UIADD3.X UR7, UPT, UPT, URZ, UR13, URZ, UP2, !UPT ;  /* 0x0000000dff077290 */ /* 0x000fe400097fe4ff */
[----:B------:R-:W-:Y:S02]  /*05b0*/  UIADD3.X UR5, UPT, UPT, URZ, UR15, URZ, UP3, !UPT ;  /* 0x0000000fff057290 */ /* 0x000fe40009ffe4ff */
[----:B------:R-:W-:Y:S02]  /*05c0*/  UIADD3.X UR11, UPT, UPT, URZ, UR11, URZ, UP0, !UPT ;  /* 0x0000000bff0b7290 */ /* 0x000fe400087fe4ff */
[----:B----4-:R-:W-:-:S12]  /*05d0*/  UIADD3.X UR9, UPT, UPT, URZ, UR9, URZ, UP1, !UPT ;  /* 0x00000009ff097290 */ /* 0x010fd80008ffe4ff */
.L_x_6:
[----:B---3--:R-:W-:Y:S01]  /*05e0*/  MOV R11, UR11 ;  /* 0x0000000b000b7c02 */ /* 0x008fe20008000f00 */
[----:B------:R-:W-:-:S04]  /*05f0*/  IMAD.U32 R10, RZ, RZ, UR10 ;  /* 0x0000000aff0a7e24 */ /* 0x000fc8000f8e00ff */
[----:B------:R-:W-:-:S05]  /*0600*/  IMAD.WIDE R10, R4, 0x4, R10 ;  /* 0x00000004040a7825 */ /* 0x000fca00078e020a */
[----:B------:R-:W3:Y:S01]  /*0610*/  LDG.E R7, desc[UR16][R10.64+-0x8] ;  /* 0xfffff8100a077981 */ /* 0x000ee2000c1e1900 */
[----:B--2---:R-:W-:Y:S01]  /*0620*/  MOV R12, UR8 ;  /* 0x00000008000c7c02 */ /* 0x004fe20008000f00 */
[----:B------:R-:W-:Y:S01]  /*0630*/  IMAD.U32 R13, RZ, RZ, UR9 ;  /* 0x00000009ff0d7e24 */ /* 0x000fe2000f8e00ff */
[----:B------:R-:W-:Y:S02]  /*0640*/  MOV R14, UR4 ;  /* 0x00000004000e7c02 */ /* 0x000fe40008000f00 */
[----:B------:R-:W-:Y:S01]  /*0650*/  MOV R15, UR5 ;  /* 0x00000005000f7c02 */ /* 0x000fe20008000f00 */
[----:B------:R-:W-:-:S04]  /*0660*/  IMAD.WIDE R12, R4, 0x4, R12 ;  /* 0x00000004040c7825 */ /* 0x000fc800078e020c */
[----:B------:R-:W-:Y:S01]  /*0670*/  IMAD.WIDE R14, R6, 0x4, R14 ;  /* 0x00000004060e7825 */ /* 0x000fe200078e020e */
[----:B---3--:R0:W-:Y:S04]  /*0680*/  STG.E desc[UR16][R12.64+-0x8], R7 ;  /* 0xfffff8070c007986 */ /* 0x0081e8000c101910 */
[----:B------:R-:W2:Y:S01]  /*0690*/  LDG.E R17, desc[UR16][R14.64+-0x8] ;  /* 0xfffff8100e117981 */ /* 0x000ea2000c1e1900 */
[----:B------:R-:W-:Y:S01]  /*06a0*/  MOV R9, UR7 ;  /* 0x0000000700097c02 */ /* 0x000fe20008000f00 */
[----:B------:R-:W-:Y:S01]  /*06b0*/  FMUL R16, R7, UR18 ;  /* 0x0000001207107c20 */ /* 0x000fe20008400000 */
[----:B------:R-:W-:-:S04]  /*06c0*/  IMAD.U32 R8, RZ, RZ, UR6 ;  /* 0x00000006ff087e24 */ /* 0x000fc8000f8e00ff */
[----:B------:R-:W-:-:S04]  /*06d0*/  IMAD.WIDE R8, R4, 0x4, R8 ;  /* 0x0000000404087825 */ /* 0x000fc800078e0208 */
[----:B--2---:R-:W-:-:S04]  /*06e0*/  FMUL R17, R17, R0 ;  /* 0x0000000011117220 */ /* 0x004fc80000400000 */
[----:B------:R-:W-:-:S05]  /*06f0*/  FFMA R21, -R17, UR19, R16 ;  /* 0x0000001311157c23 */ /* 0x000fca0008000110 */
[----:B------:R1:W-:Y:S04]  /*0700*/  STG.E desc[UR16][R10.64+-0x8], R21 ;  /* 0xfffff8150a007986 */ /* 0x0003e8000c101910 */
[----:B------:R-:W0:Y:S01]  /*0710*/  LDG.E R17, desc[UR16][R8.64+-0x8] ;  /* 0xfffff81008117981 */ /* 0x000e22000c1e1900 */
[----:B------:R-:W-:Y:S01]  /*0720*/  F2F.F64.F32 R18, R21 ;  /* 0x0000001500127310 */ /* 0x000fe20000201800 */
[----:B0-----:R-:W-:-:S07]  /*0730*/  FADD R7, -R16, R17 ;  /* 0x0000001110077221 */ /* 0x001fce0000000100 */
[----:B------:R-:W0:Y:S02]  /*0740*/  F2F.F64.F32 R16, R7 ;  /* 0x0000000700107310 */ /* 0x000e240000201800 */
[----:B0-----:R-:W-:-:S10]  /*0750*/  DFMA R16, R2, R18, R16 ;  /* 0x000000120210722b */ /* 0x001fd40000000010 */
[----:B------:R-:W0:Y:S02]  /*0760*/  F2F.F32.F64 R17, R16 ;  /* 0x0000001000117310 */ /* 0x000e240000301000 */
[----:B0-----:R0:W-:Y:S04]  /*0770*/  STG.E desc[UR16][R8.64+-0x8], R17 ;  /* 0xfffff81108007986 */ /* 0x0011e8000c101910 */
[----:B------:R-:W2:Y:S04]  /*0780*/  LDG.E R23, desc[UR16][R10.64+-0x4] ;  /* 0xfffffc100a177981 */ /* 0x000ea8000c1e1900 */
[----:B--2---:R2:W-:Y:S04]  /*0790*/  STG.E desc[UR16][R12.64+-0x4], R23 ;  /* 0xfffffc170c007986 */ /* 0x0045e8000c101910 */
[----:B------:R-:W3:Y:S01]  /*07a0*/  LDG.E R19, desc[UR16][R14.64+-0x4] ;  /* 0xfffffc100e137981 */ /* 0x000ee2000c1e1900 */
[----:B------:R-:W-:Y:S01]  /*07b0*/  FMUL R20, R23, UR18 ;  /* 0x0000001217147c20 */ /* 0x000fe20008400000 */
[----:B---3--:R-:W-:-:S04]  /*07c0*/  FMUL R19, R19, R0 ;  /* 0x0000000013137220 */ /* 0x008fc80000400000 */
[----:B-1----:R-:W-:-:S05]  /*07d0*/  FFMA R21, -R19, UR19, R20 ;  /* 0x0000001313157c23 */ /* 0x002fca0008000114 */
[----:B------:R1:W-:Y:S04]  /*07e0*/  STG.E desc[UR16][R10.64+-0x4], R21 ;  /* 0xfffffc150a007986 */ /* 0x0003e8000c101910 */
[----:B------:R-:W3:Y:S01]  /*07f0*/  LDG.E R7, desc[UR16][R8.64+-0x4] ;  /* 0xfffffc1008077981 */ /* 0x000ee2000c1e1900 */
[----:B------:R-:W-:Y:S01]  /*0800*/  F2F.F64.F32 R18, R21 ;  /* 0x0000001500127310 */ /* 0x000fe20000201800 */
[----:B---3--:R-:W-:-:S07]  /*0810*/  FADD R7, -R20, R7 ;  /* 0x0000000714077221 */ /* 0x008fce0000000100 */
[----:B0-----:R-:W0:Y:S02]  /*0820*/  F2F.F64.F32 R16, R7 ;  /* 0x0000000700107310 */ /* 0x001e240000201800 */
[----:B0-----:R-:W-:-:S10]  /*0830*/  DFMA R16, R2, R18, R16 ;  /* 0x000000120210722b */ /* 0x001fd40000000010 */
[----:B------:R-:W0:Y:S02]  /*0840*/  F2F.F32.F64 R17, R16 ;  /* 0x0000001000117310 */ /* 0x000e240000301000 */
[----:B0-----:R0:W-:Y:S04]  /*0850*/  STG.E desc[UR16][R8.64+-0x4], R17 ;  /* 0xfffffc1108007986 */ /* 0x0011e8000c101910 */
[----:B--2---:R-:W2:Y:S04]  /*0860*/  LDG.E R23, desc[UR16][R10.64] ;  /* 0x000000100a177981 */ /* 0x004ea8000c1e1900 */
        /* <DEDUP_REMOVED lines=15> */
[----:B------:R-:W2:Y:S01]  /*0960*/  LDG.E R15, desc[UR16][R14.64+0x4] ;  /* 0x000004100e0f7981 */ /* 0x000ea2000c1e1900 */
[----:B------:R-:W-:Y:S01]  /*0970*/  FMUL R25, R23, UR18 ;  /* 0x0000001217197c20 */ /* 0x000fe20008400000 */
[----:B--2---:R-:W-:-:S04]  /*0980*/  FMUL R18, R15, R0 ;  /* 0x000000000f127220 */ /* 0x004fc80000400000 */
[----:B-1----:R-:W-:-:S05]  /*0990*/  FFMA R21, -R18, UR19, R25 ;  /* 0x0000001312157c23 */ /* 0x002fca0008000119 */
[----:B------:R3:W-:Y:S04]  /*09a0*/  STG.E desc[UR16][R10.64+0x4], R21 ;  /* 0x000004150a007986 */ /* 0x0007e8000c101910 */
[----:B------:R-:W2:Y:S01]  /*09b0*/  LDG.E R20, desc[UR16][R8.64+0x4] ;  /* 0x0000041008147981 */ /* 0x000ea2000c1e1900 */
[----:B------:R-:W-:Y:S01]  /*09c0*/  F2F.F64.F32 R18, R21 ;  /* 0x0000001500127310 */ /* 0x000fe20000201800 */
[----:B------:R-:W-:Y:S01]  /*09d0*/  IADD3 R4, PT, PT, R4, 0x4, RZ ;  /* 0x0000000404047810 */ /* 0x000fe20007ffe0ff */
[----:B------:R-:W-:-:S03]  /*09e0*/  VIADD R6, R6, 0x4 ;  /* 0x0000000406067836 */ /* 0x000fc60000000000 */
[----:B------:R-:W-:Y:S01]  /*09f0*/  ISETP.GE.AND P0, PT, R4, R5, PT ;  /* 0x000000050400720c */ /* 0x000fe20003f06270 */
[----:B--2---:R-:W-:-:S04]  /*0a00*/  FADD R20, -R25, R20 ;  /* 0x0000001419147221 */ /* 0x004fc80000000100 */
[----:B0-----:R-:W0:Y:S02]  /*0a10*/  F2F.F64.F32 R16, R20 ;  /* 0x0000001400107310 */ /* 0x001e240000201800 */
[----:B0-----:R-:W-:-:S10]  /*0a20*/  DFMA R16, R2, R18, R16 ;  /* 0x000000120210722b */ /* 0x001fd40000000010 */
[----:B------:R-:W0:Y:S02]  /*0a30*/  F2F.F32.F64 R17, R16 ;  /* 0x0000001000117310 */ /* 0x000e240000301000 */
[----:B0-----:R3:W-:Y:S01]  /*0a40*/  STG.E desc[UR16][R8.64+0x4], R17 ;  /* 0x0000041108007986 */ /* 0x0017e2000c101910 */
[----:B------:R-:W-:Y:S05]  /*0a50*/  @!P0 BRA `(.L_x_6) ;  /* 0xfffffff800e08947 */ /* 0x000fea000383ffff */
[----:B------:R-:W-:Y:S05]  /*0a60*/  BSYNC.RECONVERGENT B0 ;  /* 0x0000000000007941 */ /* 0x000fea0003800200 */
.L_x_5:
[----:B------:R-:W-:Y:S05]  /*0a70*/  EXIT ;  /* 0x000000000000794d */ /* 0x000fea0003800000 */
        .weak           $__internal_0_$__cuda_sm20_rcp_rn_f32_slowpath
        .type           $__internal_0_$__cuda_sm20_rcp_rn_f32_slowpath,@function
        .size           $__internal_0_$__cuda_sm20_rcp_rn_f32_slowpath,(.L_x_11 - $__internal_0_$__cuda_sm20_rcp_rn_f32_slowpath)
$__internal_0_$__cuda_sm20_rcp_rn_f32_slowpath:
[----:B------:R-:W-:-:S04]  /*0a80*/  SHF.L.U32 R5, R0, 0x1, RZ ;  /* 0x0000000100057819 */ /* 0x000fc800000006ff */
[----:B------:R-:W-:-:S04]  /*0a90*/  SHF.R.U32.HI R5, RZ, 0x18, R5 ;  /* 0x00000018ff057819 */ /* 0x000fc80000011605 */
[----:B------:R-:W-:-:S13]  /*0aa0*/  ISETP.NE.U32.AND P0, PT, R5, RZ, PT ;  /* 0x000000ff0500720c */ /* 0x000fda0003f05070 */
[----:B------:R-:W-:Y:S05]  /*0ab0*/  @P0 BRA `(.L_x_7) ;  /* 0x00000000002c0947 */ /* 0x000fea0003800000 */
[----:B------:R-:W-:-:S04]  /*0ac0*/  SHF.L.U32 R5, R0, 0x1, RZ ;  /* 0x0000000100057819 */ /* 0x000fc800000006ff */
[----:B------:R-:W-:-:S13]  /*0ad0*/  ISETP.NE.AND P0, PT, R5, RZ, PT ;  /* 0x000000ff0500720c */ /* 0x000fda0003f05270 */
[----:B------:R0:W1:Y:S01]  /*0ae0*/  @!P0 MUFU.RCP R5, R0 ;  /* 0x0000000000058308 */ /* 0x0000620000001000 */
[----:B------:R-:W-:Y:S05]  /*0af0*/  @!P0 BRA `(.L_x_8) ;  /* 0x0000000000a48947 */ /* 0x000fea0003800000 */
[----:B------:R-:W-:-:S04]  /*0b00*/  FFMA R7, R0, 1.84467440737095516160e+19, RZ ;  /* 0x5f80000000077823 */ /* 0x000fc800000000ff */
[----:B0-----:R-:W1:Y:S02]  /*0b10*/  MUFU.RCP R0, R7 ;  /* 0x0000000700007308 */ /* 0x001e640000001000 */
[----:B-1----:R-:W-:-:S04]  /*0b20*/  FFMA R5, R7, R0, -1 ;  /* 0xbf80000007057423 */ /* 0x002fc80000000000 */
[----:B------:R-:W-:-:S04]  /*0b30*/  FADD.FTZ R5, -R5, -RZ ;  /* 0x800000ff05057221 */ /* 0x000fc80000010100 */
[----:B------:R-:W-:-:S04]  /*0b40*/  FFMA R0, R0, R5, R0 ;  /* 0x0000000500007223 */ /* 0x000fc80000000000 */
[----:B------:R-:W-:Y:S01]  /*0b50*/  FFMA R5, R0, 1.84467440737095516160e+19, RZ ;  /* 0x5f80000000057823 */ /* 0x000fe200000000ff */
[----:B------:R-:W-:Y:S06]  /*0b60*/  BRA `(.L_x_8) ;  /* 0x0000000000887947 */ /* 0x000fec0003800000 */
.L_x_7:
[----:B------:R-:W-:-:S04]  /*0b70*/  IADD3 R7, PT, PT, R5, -0xfd, RZ ;  /* 0xffffff0305077810 */ /* 0x000fc80007ffe0ff */
[----:B------:R-:W-:-:S13]  /*0b80*/  ISETP.GT.U32.AND P0, PT, R7, 0x1, PT ;  /* 0x000000010700780c */ /* 0x000fda0003f04070 */
[----:B------:R-:W-:Y:S05]  /*0b90*/  @P0 BRA `(.L_x_9) ;  /* 0x0000000000780947 */ /* 0x000fea0003800000 */
[----:B------:R-:W-:Y:S01]  /*0ba0*/  LOP3.LUT R8, R0, 0x7fffff, RZ, 0xc0, !PT ;  /* 0x007fffff00087812 */ /* 0x000fe200078ec0ff */
[----:B------:R-:W-:Y:S01]  /*0bb0*/  IMAD.MOV.U32 R12, RZ, RZ, 0x3 ;  /* 0x00000003ff0c7424 */ /* 0x000fe200078e00ff */
[----:B------:R-:W-:Y:S02]  /*0bc0*/  IADD3 R5, PT, PT, R5, -0xfc, RZ ;  /* 0xffffff0405057810 */ /* 0x000fe40007ffe0ff */
[----:B------:R-:W-:Y:S02]  /*0bd0*/  LOP3.LUT R8, R8, 0x3f800000, RZ, 0xfc, !PT ;  /* 0x3f80000008087812 */ /* 0x000fe400078efcff */
[----:B------:R-:W-:Y:S02]  /*0be0*/  SHF.L.U32 R13, R12, R7, RZ ;  /* 0x000000070c0d7219 */ /* 0x000fe400000006ff */
[----:B------:R-:W0:Y:S02]  /*0bf0*/  MUFU.RCP R9, R8 ;  /* 0x0000000800097308 */ /* 0x000e240000001000 */
[----:B0-----:R-:W-:-:S04]  /*0c00*/  FFMA R10, R8, R9, -1 ;  /* 0xbf800000080a7423 */ /* 0x001fc80000000009 */
[----:B------:R-:W-:-:S04]  /*0c10*/  FADD.FTZ R10, -R10, -RZ ;  /* 0x800000ff0a0a7221 */ /* 0x000fc80000010100 */
[CCC-:B------:R-:W-:Y:S01]  /*0c20*/  FFMA.RM R11, R9.reuse, R10.reuse, R9.reuse ;  /* 0x0000000a090b7223 */ /* 0x1c0fe20000004009 */
[----:B------:R-:W-:-:S04]  /*0c30*/  FFMA.RP R10, R9, R10, R9 ;  /* 0x0000000a090a7223 */ /* 0x000fc80000008009 */
[C---:B------:R-:W-:Y:S02]  /*0c40*/  LOP3.LUT R9, R11.reuse, 0x7fffff, RZ, 0xc0, !PT ;  /* 0x007fffff0b097812 */ /* 0x040fe400078ec0ff */
[----:B------:R-:W-:Y:S02]  /*0c50*/  FSETP.NEU.FTZ.AND P0, PT, R11, R10, PT ;  /* 0x0000000a0b00720b */ /* 0x000fe40003f1d000 */
[----:B------:R-:W-:Y:S02]  /*0c60*/  LOP3.LUT R10, R9, 0x800000, RZ, 0xfc, !PT ;  /* 0x00800000090a7812 */ /* 0x000fe400078efcff */
[----:B------:R-:W-:Y:S02]  /*0c70*/  SEL R9, RZ, 0xffffffff, !P0 ;  /* 0xffffffffff097807 */ /* 0x000fe40004000000 */
[----:B------:R-:W-:Y:S02]  /*0c80*/  LOP3.LUT R8, R13, R10, RZ, 0xc0, !PT ;  /* 0x0000000a0d087212 */ /* 0x000fe400078ec0ff */
[----:B------:R-:W-:-:S02]  /*0c90*/  IADD3 R9, PT, PT, -R9, RZ, RZ ;  /* 0x000000ff09097210 */ /* 0x000fc40007ffe1ff */
[-C--:B------:R-:W-:Y:S02]  /*0ca0*/  SHF.R.U32.HI R8, RZ, R7.reuse, R8 ;  /* 0x00000007ff087219 */ /* 0x080fe40000011608 */
[--C-:B------:R-:W-:Y:S02]  /*0cb0*/  LOP3.LUT P1, RZ, R9, R7, R10.reuse, 0xf8, !PT ;  /* 0x0000000709ff7212 */ /* 0x100fe4000782f80a */
[C---:B------:R-:W-:Y:S02]  /*0cc0*/  LOP3.LUT P0, RZ, R8.reuse, 0x1, RZ, 0xc0, !PT ;  /* 0x0000000108ff7812 */ /* 0x040fe4000780c0ff */
[----:B------:R-:W-:Y:S02]  /*0cd0*/  LOP3.LUT P2, RZ, R8, 0x2, RZ, 0xc0, !PT ;  /* 0x0000000208ff7812 */ /* 0x000fe4000784c0ff */
[----:B------:R-:W-:Y:S02]  /*0ce0*/  SHF.R.U32.HI R5, RZ, R5, R10 ;  /* 0x00000005ff057219 */ /* 0x000fe4000001160a */
[----:B------:R-:W-:-:S02]  /*0cf0*/  PLOP3.LUT P0, PT, P0, P1, P2, 0xe0, 0x0 ;  /* 0x000000000000781c */ /* 0x000fc40000703c20 */
[----:B------:R-:W-:Y:S02]  /*0d00*/  LOP3.LUT P1, RZ, R0, 0x7fffff, RZ, 0xc0, !PT ;  /* 0x007fffff00ff7812 */ /* 0x000fe4000782c0ff */
[----:B------:R-:W-:-:S04]  /*0d10*/  SEL R7, RZ, 0x1, !P0 ;  /* 0x00000001ff077807 */ /* 0x000fc80004000000 */
[----:B------:R-:W-:-:S04]  /*0d20*/  IADD3 R7, PT, PT, -R7, RZ, RZ ;  /* 0x000000ff07077210 */ /* 0x000fc80007ffe1ff */
[----:B------:R-:W-:-:S13]  /*0d30*/  ISETP.GE.AND P0, PT, R7, RZ, PT ;  /* 0x000000ff0700720c */ /* 0x000fda0003f06270 */
[----:B------:R-:W-:-:S05]  /*0d40*/  @!P0 VIADD R5, R5, 0x1 ;  /* 0x0000000105058836 */ /* 0x000fca0000000000 */
[----:B------:R-:W-:-:S04]  /*0d50*/  @!P1 SHF.L.U32 R5, R5, 0x1, RZ ;  /* 0x0000000105059819 */ /* 0x000fc800000006ff */
[----:B------:R-:W-:Y:S01]  /*0d60*/  LOP3.LUT R5, R5, 0x80000000, R0, 0xf8, !PT ;  /* 0x8000000005057812 */ /* 0x000fe200078ef800 */
[----:B------:R-:W-:Y:S06]  /*0d70*/  BRA `(.L_x_8) ;  /* 0x0000000000047947 */ /* 0x000fec0003800000 */
.L_x_9:
[----:B------:R2:W3:Y:S02]  /*0d80*/  MUFU.RCP R5, R0 ;  /* 0x0000000000057308 */ /* 0x0004e40000001000 */
.L_x_8:
[----:B0123--:R-:W-:Y:S01]  /*0d90*/  MOV R0, R5 ;  /* 0x0000000500007202 */ /* 0x00ffe20000000f00 */
[----:B------:R-:W-:-:S04]  /*0da0*/  HFMA2 R5, -RZ, RZ, 0, 0 ;  /* 0x00000000ff057431 */ /* 0x000fc800000001ff */
[----:B------:R-:W-:Y:S05]  /*0db0*/  RET.REL.NODEC R4 `(_Z14nesterovKerneliPiS_iPfS0_ffS0_S0_) ;  /* 0xfffffff004907950 */ /* 0x000fea0003c3ffff */
.L_x_10:
[----:B------:R-:W-:-:S00]  /*0dc0*/  BRA `(.L_x_10) ;  /* 0xfffffffc00fc7947 */ /* 0x000fc0000383ffff */
[----:B------:R-:W-:-:S00]  /*0dd0*/  NOP ;  /* 0x0000000000007918 */ /* 0x000fc00000000000 */
        /* <DEDUP_REMOVED lines=10> */
.L_x_11:


//--------------------- .nv.shared.reserved.0     --------------------------
	.section	.nv.shared.reserved.0,"aw",@nobits
	.weak		__nv_reservedSMEM_offset_0_alias
	.size		__nv_reservedSMEM_offset_0_alias, 0, 64
	.other		__nv_reservedSMEM_offset_0_alias,@"STO_CUDA_RESERVED_SHARED STV_DEFAULT"
__nv_reservedSMEM_offset_0_alias:
	.zero		0
	.zero		64


//--------------------- .nv.constant0._Z14nesterovKerneliPiS_iPfS0_ffS0_S0_ --------------------------
	.section	.nv.constant0._Z14nesterovKerneliPiS_iPfS0_ffS0_S0_,"a",@progbits
	.sectionflags	@""
	.align	4
.nv.constant0._Z14nesterovKerneliPiS_iPfS0_ffS0_S0_:
	.zero		968


//--------------------- SYMBOLS --------------------------

	.type		.nv.reservedSmem.offset0,@object
	.size		.nv.reservedSmem.offset0,0x4
